//
// Generated by NVIDIA NVVM Compiler
//
// Compiler Build ID: CL-36424714
// Cuda compilation tools, release 13.0, V13.0.88
// Based on NVVM 20.0.0
//

.version 9.0
.target sm_100
.address_size 64

	// .globl	_ZN3cub18CUB_300001_SM_10006detail11EmptyKernelIvEEvv
.global .align 1 .b8 _ZN40_INTERNAL_ccfbda6f_4_k_cu_3ad0d12a_469664cuda3std3__45__cpo5beginE[1];
.global .align 1 .b8 _ZN40_INTERNAL_ccfbda6f_4_k_cu_3ad0d12a_469664cuda3std3__45__cpo3endE[1];
.global .align 1 .b8 _ZN40_INTERNAL_ccfbda6f_4_k_cu_3ad0d12a_469664cuda3std3__45__cpo6cbeginE[1];
.global .align 1 .b8 _ZN40_INTERNAL_ccfbda6f_4_k_cu_3ad0d12a_469664cuda3std3__45__cpo4cendE[1];
.global .align 1 .b8 _ZN40_INTERNAL_ccfbda6f_4_k_cu_3ad0d12a_469664cuda3std3__45__cpo6rbeginE[1];
.global .align 1 .b8 _ZN40_INTERNAL_ccfbda6f_4_k_cu_3ad0d12a_469664cuda3std3__45__cpo4rendE[1];
.global .align 1 .b8 _ZN40_INTERNAL_ccfbda6f_4_k_cu_3ad0d12a_469664cuda3std3__45__cpo7crbeginE[1];
.global .align 1 .b8 _ZN40_INTERNAL_ccfbda6f_4_k_cu_3ad0d12a_469664cuda3std3__45__cpo5crendE[1];
.global .align 1 .b8 _ZN40_INTERNAL_ccfbda6f_4_k_cu_3ad0d12a_469664cuda3std3__442_GLOBAL__N__ccfbda6f_4_k_cu_3ad0d12a_469666ignoreE[1];
.global .align 1 .b8 _ZN40_INTERNAL_ccfbda6f_4_k_cu_3ad0d12a_469664cuda3std3__419piecewise_constructE[1];
.global .align 1 .b8 _ZN40_INTERNAL_ccfbda6f_4_k_cu_3ad0d12a_469664cuda3std3__48in_placeE[1];
.global .align 1 .b8 _ZN40_INTERNAL_ccfbda6f_4_k_cu_3ad0d12a_469664cuda3std3__420unreachable_sentinelE[1];
.global .align 1 .b8 _ZN40_INTERNAL_ccfbda6f_4_k_cu_3ad0d12a_469664cuda3std3__47nulloptE[1];
.global .align 1 .b8 _ZN40_INTERNAL_ccfbda6f_4_k_cu_3ad0d12a_469664cuda3std3__48unexpectE[1];
.global .align 1 .b8 _ZN40_INTERNAL_ccfbda6f_4_k_cu_3ad0d12a_469664cuda3std6ranges3__45__cpo4swapE[1];
.global .align 1 .b8 _ZN40_INTERNAL_ccfbda6f_4_k_cu_3ad0d12a_469664cuda3std6ranges3__45__cpo9iter_moveE[1];
.global .align 1 .b8 _ZN40_INTERNAL_ccfbda6f_4_k_cu_3ad0d12a_469664cuda3std6ranges3__45__cpo5beginE[1];
.global .align 1 .b8 _ZN40_INTERNAL_ccfbda6f_4_k_cu_3ad0d12a_469664cuda3std6ranges3__45__cpo3endE[1];
.global .align 1 .b8 _ZN40_INTERNAL_ccfbda6f_4_k_cu_3ad0d12a_469664cuda3std6ranges3__45__cpo6cbeginE[1];
.global .align 1 .b8 _ZN40_INTERNAL_ccfbda6f_4_k_cu_3ad0d12a_469664cuda3std6ranges3__45__cpo4cendE[1];
.global .align 1 .b8 _ZN40_INTERNAL_ccfbda6f_4_k_cu_3ad0d12a_469664cuda3std6ranges3__45__cpo7advanceE[1];
.global .align 1 .b8 _ZN40_INTERNAL_ccfbda6f_4_k_cu_3ad0d12a_469664cuda3std6ranges3__45__cpo9iter_swapE[1];
.global .align 1 .b8 _ZN40_INTERNAL_ccfbda6f_4_k_cu_3ad0d12a_469664cuda3std6ranges3__45__cpo4nextE[1];
.global .align 1 .b8 _ZN40_INTERNAL_ccfbda6f_4_k_cu_3ad0d12a_469664cuda3std6ranges3__45__cpo4prevE[1];
.global .align 1 .b8 _ZN40_INTERNAL_ccfbda6f_4_k_cu_3ad0d12a_469664cuda3std6ranges3__45__cpo4dataE[1];
.global .align 1 .b8 _ZN40_INTERNAL_ccfbda6f_4_k_cu_3ad0d12a_469664cuda3std6ranges3__45__cpo5cdataE[1];
.global .align 1 .b8 _ZN40_INTERNAL_ccfbda6f_4_k_cu_3ad0d12a_469664cuda3std6ranges3__45__cpo4sizeE[1];
.global .align 1 .b8 _ZN40_INTERNAL_ccfbda6f_4_k_cu_3ad0d12a_469664cuda3std6ranges3__45__cpo5ssizeE[1];
.global .align 1 .b8 _ZN40_INTERNAL_ccfbda6f_4_k_cu_3ad0d12a_469664cuda3std6ranges3__45__cpo8distanceE[1];
.global .align 1 .b8 _ZN40_INTERNAL_ccfbda6f_4_k_cu_3ad0d12a_469666thrust24THRUST_300001_SM_1000_NS6system6detail10sequential3seqE[1];
.global .align 1 .b8 _ZN40_INTERNAL_ccfbda6f_4_k_cu_3ad0d12a_469666thrust24THRUST_300001_SM_1000_NS12placeholders2_1E[1];
.global .align 1 .b8 _ZN40_INTERNAL_ccfbda6f_4_k_cu_3ad0d12a_469666thrust24THRUST_300001_SM_1000_NS12placeholders2_2E[1];
.global .align 1 .b8 _ZN40_INTERNAL_ccfbda6f_4_k_cu_3ad0d12a_469666thrust24THRUST_300001_SM_1000_NS12placeholders2_3E[1];
.global .align 1 .b8 _ZN40_INTERNAL_ccfbda6f_4_k_cu_3ad0d12a_469666thrust24THRUST_300001_SM_1000_NS12placeholders2_4E[1];
.global .align 1 .b8 _ZN40_INTERNAL_ccfbda6f_4_k_cu_3ad0d12a_469666thrust24THRUST_300001_SM_1000_NS12placeholders2_5E[1];
.global .align 1 .b8 _ZN40_INTERNAL_ccfbda6f_4_k_cu_3ad0d12a_469666thrust24THRUST_300001_SM_1000_NS12placeholders2_6E[1];
.global .align 1 .b8 _ZN40_INTERNAL_ccfbda6f_4_k_cu_3ad0d12a_469666thrust24THRUST_300001_SM_1000_NS12placeholders2_7E[1];
.global .align 1 .b8 _ZN40_INTERNAL_ccfbda6f_4_k_cu_3ad0d12a_469666thrust24THRUST_300001_SM_1000_NS12placeholders2_8E[1];
.global .align 1 .b8 _ZN40_INTERNAL_ccfbda6f_4_k_cu_3ad0d12a_469666thrust24THRUST_300001_SM_1000_NS12placeholders2_9E[1];
.global .align 1 .b8 _ZN40_INTERNAL_ccfbda6f_4_k_cu_3ad0d12a_469666thrust24THRUST_300001_SM_1000_NS12placeholders3_10E[1];

.visible .entry _ZN3cub18CUB_300001_SM_10006detail11EmptyKernelIvEEvv()
{


	ret;

}


// ===== COMPILED SASS (sm_100) =====

	.target	sm_100

	.elftype	@"ET_EXEC"


//--------------------- .note.nv.tkinfo           --------------------------
	.section	.note.nv.tkinfo,"",@"SHT_NOTE"
	.sectionflags	@"SHF_NOTE_NV_TKINFO"
	.tkinfo
        /*0018*/ 	.word	0x00000002
        /*0030*/ 	.string	""
        /*0030*/ 	.string	"ptxas"
        /*0030*/ 	.string	"Cuda compilation tools, release 13.0, V13.0.88"
        /*0030*/ 	.string	"Build cuda_13.0.r13.0/compiler.36424714_0"
        /*0030*/ 	.string	"-arch sm_100 -m 64 "



//--------------------- .note.nv.cuinfo           --------------------------
	.section	.note.nv.cuinfo,"",@"SHT_NOTE"
	.sectionflags	@"SHF_NOTE_NV_CUINFO"
        /*0018*/ 	.short	0x0002
        /*001a*/ 	.short	0x0064
        /*001c*/ 	.short	0x0082
	.zero		2


//--------------------- .nv.info                  --------------------------
	.section	.nv.info,"",@"SHT_CUDA_INFO"
	.align	4


	//----- nvinfo : EIATTR_REGCOUNT
	.align		4
        /*0000*/ 	.byte	0x04, 0x2f
        /*0002*/ 	.short	(.L_41 - .L_40)
	.align		4
.L_40:
        /*0004*/ 	.word	index@(_ZN3cub18CUB_300001_SM_10006detail11EmptyKernelIvEEvv)
        /*0008*/ 	.word	0x00000004


	//----- nvinfo : EIATTR_FRAME_SIZE
	.align		4
.L_41:
        /*000c*/ 	.byte	0x04, 0x11
        /*000e*/ 	.short	(.L_43 - .L_42)
	.align		4
.L_42:
        /*0010*/ 	.word	index@(_ZN3cub18CUB_300001_SM_10006detail11EmptyKernelIvEEvv)
        /*0014*/ 	.word	0x00000000


	//----- nvinfo : EIATTR_MIN_STACK_SIZE
	.align		4
.L_43:
        /*0018*/ 	.byte	0x04, 0x12
        /*001a*/ 	.short	(.L_45 - .L_44)
	.align		4
.L_44:
        /*001c*/ 	.word	index@(_ZN3cub18CUB_300001_SM_10006detail11EmptyKernelIvEEvv)
        /*0020*/ 	.word	0x00000000
.L_45:


//--------------------- .nv.compat                --------------------------
	.section	.nv.compat,"",@"SHT_CUDA_COMPAT_INFO"
	.align	4
        /*0000*/ 	.byte	0x02, 0x09, 0x00, 0x00, 0x02, 0x02, 0x01, 0x00, 0x02, 0x05, 0x05, 0x00, 0x03, 0x07, 0x01, 0x01
        /*0010*/ 	.byte	0x02, 0x03, 0x00, 0x00, 0x02, 0x06, 0x01, 0x00, 0x04, 0x0b, 0x08, 0x00, 0x09, 0x00, 0x00, 0x00
        /*0020*/ 	.byte	0x00, 0x00, 0x00, 0x00


//--------------------- .nv.info._ZN3cub18CUB_300001_SM_10006detail11EmptyKernelIvEEvv --------------------------
	.section	.nv.info._ZN3cub18CUB_300001_SM_10006detail11EmptyKernelIvEEvv,"",@"SHT_CUDA_INFO"
	.sectionflags	@""
	.align	4


	//----- nvinfo : EIATTR_CUDA_API_VERSION
	.align		4
        /*0000*/ 	.byte	0x04, 0x37
        /*0002*/ 	.short	(.L_47 - .L_46)
.L_46:
        /*0004*/ 	.word	0x00000082


	//----- nvinfo : EIATTR_SPARSE_MMA_MASK
	.align		4
.L_47:
        /*0008*/ 	.byte	0x03, 0x50
        /*000a*/ 	.short	0x0000


	//----- nvinfo : EIATTR_MAXREG_COUNT
	.align		4
        /*000c*/ 	.byte	0x03, 0x1b
        /*000e*/ 	.short	0x00ff


	//----- nvinfo : EIATTR_MERCURY_ISA_VERSION
	.align		4
        /*0010*/ 	.byte	0x03, 0x5f
        /*0012*/ 	.short	0x0101


	//----- nvinfo : EIATTR_VRC_CTA_INIT_COUNT
	.align		4
        /*0014*/ 	.byte	0x02, 0x4a
	.zero		1
	.zero		1


	//----- nvinfo : EIATTR_EXIT_INSTR_OFFSETS
	.align		4
        /*0018*/ 	.byte	0x04, 0x1c
        /*001a*/ 	.short	(.L_49 - .L_48)


	//   ....[0]....
.L_48:
        /*001c*/ 	.word	0x00000010


	//----- nvinfo : EIATTR_SW_WAR
	.align		4
.L_49:
        /*0020*/ 	.byte	0x04, 0x36
        /*0022*/ 	.short	(.L_51 - .L_50)
.L_50:
        /*0024*/ 	.word	0x00000008
.L_51:


//--------------------- .nv.callgraph             --------------------------
	.section	.nv.callgraph,"",@"SHT_CUDA_CALLGRAPH"
	.align	4
	.sectionentsize	8
	.align		4
        /*0000*/ 	.word	0x00000000
	.align		4
        /*0004*/ 	.word	0xffffffff
	.align		4
        /*0008*/ 	.word	0x00000000
	.align		4
        /*000c*/ 	.word	0xfffffffe
	.align		4
        /*0010*/ 	.word	0x00000000
	.align		4
        /*0014*/ 	.word	0xfffffffd
	.align		4
        /*0018*/ 	.word	0x00000000
	.align		4
        /*001c*/ 	.word	0xfffffffc


//--------------------- .nv.constant4             --------------------------
	.section	.nv.constant4,"a",@progbits
	.align	8
	.align		8
.nv.constant4:
        /*0000*/ 	.dword	_ZN40_INTERNAL_ccfbda6f_4_k_cu_3ad0d12a_472774cuda3std3__45__cpo5beginE
	.align		8
        /*0008*/ 	.dword	_ZN40_INTERNAL_ccfbda6f_4_k_cu_3ad0d12a_472774cuda3std3__45__cpo3endE
	.align		8
        /*0010*/ 	.dword	_ZN40_INTERNAL_ccfbda6f_4_k_cu_3ad0d12a_472774cuda3std3__45__cpo6cbeginE
	.align		8
        /*0018*/ 	.dword	_ZN40_INTERNAL_ccfbda6f_4_k_cu_3ad0d12a_472774cuda3std3__45__cpo4cendE
	.align		8
        /*0020*/ 	.dword	_ZN40_INTERNAL_ccfbda6f_4_k_cu_3ad0d12a_472774cuda3std3__45__cpo6rbeginE
	.align		8
        /*0028*/ 	.dword	_ZN40_INTERNAL_ccfbda6f_4_k_cu_3ad0d12a_472774cuda3std3__45__cpo4rendE
	.align		8
        /*0030*/ 	.dword	_ZN40_INTERNAL_ccfbda6f_4_k_cu_3ad0d12a_472774cuda3std3__45__cpo7crbeginE
	.align		8
        /*0038*/ 	.dword	_ZN40_INTERNAL_ccfbda6f_4_k_cu_3ad0d12a_472774cuda3std3__45__cpo5crendE
	.align		8
        /*0040*/ 	.dword	_ZN40_INTERNAL_ccfbda6f_4_k_cu_3ad0d12a_472774cuda3std3__442_GLOBAL__N__ccfbda6f_4_k_cu_3ad0d12a_472776ignoreE
	.align		8
        /*0048*/ 	.dword	_ZN40_INTERNAL_ccfbda6f_4_k_cu_3ad0d12a_472774cuda3std3__419piecewise_constructE
	.align		8
        /*0050*/ 	.dword	_ZN40_INTERNAL_ccfbda6f_4_k_cu_3ad0d12a_472774cuda3std3__48in_placeE
	.align		8
        /*0058*/ 	.dword	_ZN40_INTERNAL_ccfbda6f_4_k_cu_3ad0d12a_472774cuda3std3__420unreachable_sentinelE
	.align		8
        /*0060*/ 	.dword	_ZN40_INTERNAL_ccfbda6f_4_k_cu_3ad0d12a_472774cuda3std3__47nulloptE
	.align		8
        /*0068*/ 	.dword	_ZN40_INTERNAL_ccfbda6f_4_k_cu_3ad0d12a_472774cuda3std3__48unexpectE
	.align		8
        /*0070*/ 	.dword	_ZN40_INTERNAL_ccfbda6f_4_k_cu_3ad0d12a_472774cuda3std6ranges3__45__cpo4swapE
	.align		8
        /*0078*/ 	.dword	_ZN40_INTERNAL_ccfbda6f_4_k_cu_3ad0d12a_472774cuda3std6ranges3__45__cpo9iter_moveE
	.align		8
        /*0080*/ 	.dword	_ZN40_INTERNAL_ccfbda6f_4_k_cu_3ad0d12a_472774cuda3std6ranges3__45__cpo5beginE
	.align		8
        /*0088*/ 	.dword	_ZN40_INTERNAL_ccfbda6f_4_k_cu_3ad0d12a_472774cuda3std6ranges3__45__cpo3endE
	.align		8
        /*0090*/ 	.dword	_ZN40_INTERNAL_ccfbda6f_4_k_cu_3ad0d12a_472774cuda3std6ranges3__45__cpo6cbeginE
	.align		8
        /*0098*/ 	.dword	_ZN40_INTERNAL_ccfbda6f_4_k_cu_3ad0d12a_472774cuda3std6ranges3__45__cpo4cendE
	.align		8
        /*00a0*/ 	.dword	_ZN40_INTERNAL_ccfbda6f_4_k_cu_3ad0d12a_472774cuda3std6ranges3__45__cpo7advanceE
	.align		8
        /*00a8*/ 	.dword	_ZN40_INTERNAL_ccfbda6f_4_k_cu_3ad0d12a_472774cuda3std6ranges3__45__cpo9iter_swapE
	.align		8
        /*00b0*/ 	.dword	_ZN40_INTERNAL_ccfbda6f_4_k_cu_3ad0d12a_472774cuda3std6ranges3__45__cpo4nextE
	.align		8
        /*00b8*/ 	.dword	_ZN40_INTERNAL_ccfbda6f_4_k_cu_3ad0d12a_472774cuda3std6ranges3__45__cpo4prevE
	.align		8
        /*00c0*/ 	.dword	_ZN40_INTERNAL_ccfbda6f_4_k_cu_3ad0d12a_472774cuda3std6ranges3__45__cpo4dataE
	.align		8
        /*00c8*/ 	.dword	_ZN40_INTERNAL_ccfbda6f_4_k_cu_3ad0d12a_472774cuda3std6ranges3__45__cpo5cdataE
	.align		8
        /*00d0*/ 	.dword	_ZN40_INTERNAL_ccfbda6f_4_k_cu_3ad0d12a_472774cuda3std6ranges3__45__cpo4sizeE
	.align		8
        /*00d8*/ 	.dword	_ZN40_INTERNAL_ccfbda6f_4_k_cu_3ad0d12a_472774cuda3std6ranges3__45__cpo5ssizeE
	.align		8
        /*00e0*/ 	.dword	_ZN40_INTERNAL_ccfbda6f_4_k_cu_3ad0d12a_472774cuda3std6ranges3__45__cpo8distanceE
	.align		8
        /*00e8*/ 	.dword	_ZN40_INTERNAL_ccfbda6f_4_k_cu_3ad0d12a_472776thrust24THRUST_300001_SM_1000_NS6system6detail10sequential3seqE
	.align		8
        /*00f0*/ 	.dword	_ZN40_INTERNAL_ccfbda6f_4_k_cu_3ad0d12a_472776thrust24THRUST_300001_SM_1000_NS12placeholders2_1E
	.align		8
        /*00f8*/ 	.dword	_ZN40_INTERNAL_ccfbda6f_4_k_cu_3ad0d12a_472776thrust24THRUST_300001_SM_1000_NS12placeholders2_2E
	.align		8
        /*0100*/ 	.dword	_ZN40_INTERNAL_ccfbda6f_4_k_cu_3ad0d12a_472776thrust24THRUST_300001_SM_1000_NS12placeholders2_3E
	.align		8
        /*0108*/ 	.dword	_ZN40_INTERNAL_ccfbda6f_4_k_cu_3ad0d12a_472776thrust24THRUST_300001_SM_1000_NS12placeholders2_4E
	.align		8
        /*0110*/ 	.dword	_ZN40_INTERNAL_ccfbda6f_4_k_cu_3ad0d12a_472776thrust24THRUST_300001_SM_1000_NS12placeholders2_5E
	.align		8
        /*0118*/ 	.dword	_ZN40_INTERNAL_ccfbda6f_4_k_cu_3ad0d12a_472776thrust24THRUST_300001_SM_1000_NS12placeholders2_6E
	.align		8
        /*0120*/ 	.dword	_ZN40_INTERNAL_ccfbda6f_4_k_cu_3ad0d12a_472776thrust24THRUST_300001_SM_1000_NS12placeholders2_7E
	.align		8
        /*0128*/ 	.dword	_ZN40_INTERNAL_ccfbda6f_4_k_cu_3ad0d12a_472776thrust24THRUST_300001_SM_1000_NS12placeholders2_8E
	.align		8
        /*0130*/ 	.dword	_ZN40_INTERNAL_ccfbda6f_4_k_cu_3ad0d12a_472776thrust24THRUST_300001_SM_1000_NS12placeholders2_9E
	.align		8
        /*0138*/ 	.dword	_ZN40_INTERNAL_ccfbda6f_4_k_cu_3ad0d12a_472776thrust24THRUST_300001_SM_1000_NS12placeholders3_10E


//--------------------- .text._ZN3cub18CUB_300001_SM_10006detail11EmptyKernelIvEEvv --------------------------
	.section	.text._ZN3cub18CUB_300001_SM_10006detail11EmptyKernelIvEEvv,"ax",@progbits
	.align	128
        .global         _ZN3cub18CUB_300001_SM_10006detail11EmptyKernelIvEEvv
        .type           _ZN3cub18CUB_300001_SM_10006detail11EmptyKernelIvEEvv,@function
        .size           _ZN3cub18CUB_300001_SM_10006detail11EmptyKernelIvEEvv,(.L_x_1 - _ZN3cub18CUB_300001_SM_10006detail11EmptyKernelIvEEvv)
        .other          _ZN3cub18CUB_300001_SM_10006detail11EmptyKernelIvEEvv,@"STO_CUDA_ENTRY STV_DEFAULT"
_ZN3cub18CUB_300001_SM_10006detail11EmptyKernelIvEEvv:
.text._ZN3cub18CUB_300001_SM_10006detail11EmptyKernelIvEEvv:
[----:B------:R-:W-:Y:S01]  /*0000*/  LDC R1, c[0x0][0x37c] ;  /* 0x0000df00ff017b82 */ /* 0x000fe20000000800 */
[----:B------:R-:W-:Y:S05]  /*0010*/  EXIT ;  /* 0x000000000000794d */ /* 0x000fea0003800000 */
.L_x_0:
[----:B------:R-:W-:-:S00]  /*0020*/  BRA `(.L_x_0) ;  /* 0xfffffffc00fc7947 */ /* 0x000fc0000383ffff */
[----:B------:R-:W-:-:S00]  /*0030*/  NOP ;  /* 0x0000000000007918 */ /* 0x000fc00000000000 */
        /* <DEDUP_REMOVED lines=12> */
.L_x_1:


//--------------------- .nv.shared.reserved.0     --------------------------
	.section	.nv.shared.reserved.0,"aw",@nobits
	.weak		__nv_reservedSMEM_offset_0_alias
	.size		__nv_reservedSMEM_offset_0_alias, 0, 64
	.other		__nv_reservedSMEM_offset_0_alias,@"STO_CUDA_RESERVED_SHARED STV_DEFAULT"
__nv_reservedSMEM_offset_0_alias:
	.zero		0
	.zero		64


//--------------------- .nv.global                --------------------------
	.section	.nv.global,"aw",@nobits
.nv.global:
	.type		_ZN40_INTERNAL_ccfbda6f_4_k_cu_3ad0d12a_472776thrust24THRUST_300001_SM_1000_NS12placeholders2_5E,@object
	.size		_ZN40_INTERNAL_ccfbda6f_4_k_cu_3ad0d12a_472776thrust24THRUST_300001_SM_1000_NS12placeholders2_5E,(_ZN40_INTERNAL_ccfbda6f_4_k_cu_3ad0d12a_472774cuda3std3__45__cpo6cbeginE - _ZN40_INTERNAL_ccfbda6f_4_k_cu_3ad0d12a_472776thrust24THRUST_300001_SM_1000_NS12placeholders2_5E)
_ZN40_INTERNAL_ccfbda6f_4_k_cu_3ad0d12a_472776thrust24THRUST_300001_SM_1000_NS12placeholders2_5E:
	.zero		1
	.type		_ZN40_INTERNAL_ccfbda6f_4_k_cu_3ad0d12a_472774cuda3std3__45__cpo6cbeginE,@object
	.size		_ZN40_INTERNAL_ccfbda6f_4_k_cu_3ad0d12a_472774cuda3std3__45__cpo6cbeginE,(_ZN40_INTERNAL_ccfbda6f_4_k_cu_3ad0d12a_472774cuda3std6ranges3__45__cpo6cbeginE - _ZN40_INTERNAL_ccfbda6f_4_k_cu_3ad0d12a_472774cuda3std3__45__cpo6cbeginE)
_ZN40_INTERNAL_ccfbda6f_4_k_cu_3ad0d12a_472774cuda3std3__45__cpo6cbeginE:
	.zero		1
	.type		_ZN40_INTERNAL_ccfbda6f_4_k_cu_3ad0d12a_472774cuda3std6ranges3__45__cpo6cbeginE,@object
	.size		_ZN40_INTERNAL_ccfbda6f_4_k_cu_3ad0d12a_472774cuda3std6ranges3__45__cpo6cbeginE,(_ZN40_INTERNAL_ccfbda6f_4_k_cu_3ad0d12a_472774cuda3std3__48in_placeE - _ZN40_INTERNAL_ccfbda6f_4_k_cu_3ad0d12a_472774cuda3std6ranges3__45__cpo6cbeginE)
_ZN40_INTERNAL_ccfbda6f_4_k_cu_3ad0d12a_472774cuda3std6ranges3__45__cpo6cbeginE:
	.zero		1
	.type		_ZN40_INTERNAL_ccfbda6f_4_k_cu_3ad0d12a_472774cuda3std3__48in_placeE,@object
	.size		_ZN40_INTERNAL_ccfbda6f_4_k_cu_3ad0d12a_472774cuda3std3__48in_placeE,(_ZN40_INTERNAL_ccfbda6f_4_k_cu_3ad0d12a_472774cuda3std6ranges3__45__cpo4sizeE - _ZN40_INTERNAL_ccfbda6f_4_k_cu_3ad0d12a_472774cuda3std3__48in_placeE)
_ZN40_INTERNAL_ccfbda6f_4_k_cu_3ad0d12a_472774cuda3std3__48in_placeE:
	.zero		1
	.type		_ZN40_INTERNAL_ccfbda6f_4_k_cu_3ad0d12a_472774cuda3std6ranges3__45__cpo4sizeE,@object
	.size		_ZN40_INTERNAL_ccfbda6f_4_k_cu_3ad0d12a_472774cuda3std6ranges3__45__cpo4sizeE,(_ZN40_INTERNAL_ccfbda6f_4_k_cu_3ad0d12a_472776thrust24THRUST_300001_SM_1000_NS12placeholders2_9E - _ZN40_INTERNAL_ccfbda6f_4_k_cu_3ad0d12a_472774cuda3std6ranges3__45__cpo4sizeE)
_ZN40_INTERNAL_ccfbda6f_4_k_cu_3ad0d12a_472774cuda3std6ranges3__45__cpo4sizeE:
	.zero		1
	.type		_ZN40_INTERNAL_ccfbda6f_4_k_cu_3ad0d12a_472776thrust24THRUST_300001_SM_1000_NS12placeholders2_9E,@object
	.size		_ZN40_INTERNAL_ccfbda6f_4_k_cu_3ad0d12a_472776thrust24THRUST_300001_SM_1000_NS12placeholders2_9E,(_ZN40_INTERNAL_ccfbda6f_4_k_cu_3ad0d12a_472774cuda3std3__45__cpo7crbeginE - _ZN40_INTERNAL_ccfbda6f_4_k_cu_3ad0d12a_472776thrust24THRUST_300001_SM_1000_NS12placeholders2_9E)
_ZN40_INTERNAL_ccfbda6f_4_k_cu_3ad0d12a_472776thrust24THRUST_300001_SM_1000_NS12placeholders2_9E:
	.zero		1
	.type		_ZN40_INTERNAL_ccfbda6f_4_k_cu_3ad0d12a_472774cuda3std3__45__cpo7crbeginE,@object
	.size		_ZN40_INTERNAL_ccfbda6f_4_k_cu_3ad0d12a_472774cuda3std3__45__cpo7crbeginE,(_ZN40_INTERNAL_ccfbda6f_4_k_cu_3ad0d12a_472774cuda3std6ranges3__45__cpo4nextE - _ZN40_INTERNAL_ccfbda6f_4_k_cu_3ad0d12a_472774cuda3std3__45__cpo7crbeginE)
_ZN40_INTERNAL_ccfbda6f_4_k_cu_3ad0d12a_472774cuda3std3__45__cpo7crbeginE:
	.zero		1
	.type		_ZN40_INTERNAL_ccfbda6f_4_k_cu_3ad0d12a_472774cuda3std6ranges3__45__cpo4nextE,@object
	.size		_ZN40_INTERNAL_ccfbda6f_4_k_cu_3ad0d12a_472774cuda3std6ranges3__45__cpo4nextE,(_ZN40_INTERNAL_ccfbda6f_4_k_cu_3ad0d12a_472774cuda3std6ranges3__45__cpo4swapE - _ZN40_INTERNAL_ccfbda6f_4_k_cu_3ad0d12a_472774cuda3std6ranges3__45__cpo4nextE)
_ZN40_INTERNAL_ccfbda6f_4_k_cu_3ad0d12a_472774cuda3std6ranges3__45__cpo4nextE:
	.zero		1
	.type		_ZN40_INTERNAL_ccfbda6f_4_k_cu_3ad0d12a_472774cuda3std6ranges3__45__cpo4swapE,@object
	.size		_ZN40_INTERNAL_ccfbda6f_4_k_cu_3ad0d12a_472774cuda3std6ranges3__45__cpo4swapE,(_ZN40_INTERNAL_ccfbda6f_4_k_cu_3ad0d12a_472776thrust24THRUST_300001_SM_1000_NS12placeholders2_1E - _ZN40_INTERNAL_ccfbda6f_4_k_cu_3ad0d12a_472774cuda3std6ranges3__45__cpo4swapE)
_ZN40_INTERNAL_ccfbda6f_4_k_cu_3ad0d12a_472774cuda3std6ranges3__45__cpo4swapE:
	.zero		1
	.type		_ZN40_INTERNAL_ccfbda6f_4_k_cu_3ad0d12a_472776thrust24THRUST_300001_SM_1000_NS12placeholders2_1E,@object
	.size		_ZN40_INTERNAL_ccfbda6f_4_k_cu_3ad0d12a_472776thrust24THRUST_300001_SM_1000_NS12placeholders2_1E,(_ZN40_INTERNAL_ccfbda6f_4_k_cu_3ad0d12a_472776thrust24THRUST_300001_SM_1000_NS12placeholders2_3E - _ZN40_INTERNAL_ccfbda6f_4_k_cu_3ad0d12a_472776thrust24THRUST_300001_SM_1000_NS12placeholders2_1E)
_ZN40_INTERNAL_ccfbda6f_4_k_cu_3ad0d12a_472776thrust24THRUST_300001_SM_1000_NS12placeholders2_1E:
	.zero		1
	.type		_ZN40_INTERNAL_ccfbda6f_4_k_cu_3ad0d12a_472776thrust24THRUST_300001_SM_1000_NS12placeholders2_3E,@object
	.size		_ZN40_INTERNAL_ccfbda6f_4_k_cu_3ad0d12a_472776thrust24THRUST_300001_SM_1000_NS12placeholders2_3E,(_ZN40_INTERNAL_ccfbda6f_4_k_cu_3ad0d12a_472774cuda3std3__45__cpo5beginE - _ZN40_INTERNAL_ccfbda6f_4_k_cu_3ad0d12a_472776thrust24THRUST_300001_SM_1000_NS12placeholders2_3E)
_ZN40_INTERNAL_ccfbda6f_4_k_cu_3ad0d12a_472776thrust24THRUST_300001_SM_1000_NS12placeholders2_3E:
	.zero		1
	.type		_ZN40_INTERNAL_ccfbda6f_4_k_cu_3ad0d12a_472774cuda3std3__45__cpo5beginE,@object
	.size		_ZN40_INTERNAL_ccfbda6f_4_k_cu_3ad0d12a_472774cuda3std3__45__cpo5beginE,(_ZN40_INTERNAL_ccfbda6f_4_k_cu_3ad0d12a_472774cuda3std6ranges3__45__cpo5beginE - _ZN40_INTERNAL_ccfbda6f_4_k_cu_3ad0d12a_472774cuda3std3__45__cpo5beginE)
_ZN40_INTERNAL_ccfbda6f_4_k_cu_3ad0d12a_472774cuda3std3__45__cpo5beginE:
	.zero		1
	.type		_ZN40_INTERNAL_ccfbda6f_4_k_cu_3ad0d12a_472774cuda3std6ranges3__45__cpo5beginE,@object
	.size		_ZN40_INTERNAL_ccfbda6f_4_k_cu_3ad0d12a_472774cuda3std6ranges3__45__cpo5beginE,(_ZN40_INTERNAL_ccfbda6f_4_k_cu_3ad0d12a_472774cuda3std3__442_GLOBAL__N__ccfbda6f_4_k_cu_3ad0d12a_472776ignoreE - _ZN40_INTERNAL_ccfbda6f_4_k_cu_3ad0d12a_472774cuda3std6ranges3__45__cpo5beginE)
_ZN40_INTERNAL_ccfbda6f_4_k_cu_3ad0d12a_472774cuda3std6ranges3__45__cpo5beginE:
	.zero		1
	.type		_ZN40_INTERNAL_ccfbda6f_4_k_cu_3ad0d12a_472774cuda3std3__442_GLOBAL__N__ccfbda6f_4_k_cu_3ad0d12a_472776ignoreE,@object
	.size		_ZN40_INTERNAL_ccfbda6f_4_k_cu_3ad0d12a_472774cuda3std3__442_GLOBAL__N__ccfbda6f_4_k_cu_3ad0d12a_472776ignoreE,(_ZN40_INTERNAL_ccfbda6f_4_k_cu_3ad0d12a_472774cuda3std6ranges3__45__cpo4dataE - _ZN40_INTERNAL_ccfbda6f_4_k_cu_3ad0d12a_472774cuda3std3__442_GLOBAL__N__ccfbda6f_4_k_cu_3ad0d12a_472776ignoreE)
_ZN40_INTERNAL_ccfbda6f_4_k_cu_3ad0d12a_472774cuda3std3__442_GLOBAL__N__ccfbda6f_4_k_cu_3ad0d12a_472776ignoreE:
	.zero		1
	.type		_ZN40_INTERNAL_ccfbda6f_4_k_cu_3ad0d12a_472774cuda3std6ranges3__45__cpo4dataE,@object
	.size		_ZN40_INTERNAL_ccfbda6f_4_k_cu_3ad0d12a_472774cuda3std6ranges3__45__cpo4dataE,(_ZN40_INTERNAL_ccfbda6f_4_k_cu_3ad0d12a_472776thrust24THRUST_300001_SM_1000_NS12placeholders2_7E - _ZN40_INTERNAL_ccfbda6f_4_k_cu_3ad0d12a_472774cuda3std6ranges3__45__cpo4dataE)
_ZN40_INTERNAL_ccfbda6f_4_k_cu_3ad0d12a_472774cuda3std6ranges3__45__cpo4dataE:
	.zero		1
	.type		_ZN40_INTERNAL_ccfbda6f_4_k_cu_3ad0d12a_472776thrust24THRUST_300001_SM_1000_NS12placeholders2_7E,@object
	.size		_ZN40_INTERNAL_ccfbda6f_4_k_cu_3ad0d12a_472776thrust24THRUST_300001_SM_1000_NS12placeholders2_7E,(_ZN40_INTERNAL_ccfbda6f_4_k_cu_3ad0d12a_472774cuda3std3__45__cpo6rbeginE - _ZN40_INTERNAL_ccfbda6f_4_k_cu_3ad0d12a_472776thrust24THRUST_300001_SM_1000_NS12placeholders2_7E)
_ZN40_INTERNAL_ccfbda6f_4_k_cu_3ad0d12a_472776thrust24THRUST_300001_SM_1000_NS12placeholders2_7E:
	.zero		1
	.type		_ZN40_INTERNAL_ccfbda6f_4_k_cu_3ad0d12a_472774cuda3std3__45__cpo6rbeginE,@object
	.size		_ZN40_INTERNAL_ccfbda6f_4_k_cu_3ad0d12a_472774cuda3std3__45__cpo6rbeginE,(_ZN40_INTERNAL_ccfbda6f_4_k_cu_3ad0d12a_472774cuda3std6ranges3__45__cpo7advanceE - _ZN40_INTERNAL_ccfbda6f_4_k_cu_3ad0d12a_472774cuda3std3__45__cpo6rbeginE)
_ZN40_INTERNAL_ccfbda6f_4_k_cu_3ad0d12a_472774cuda3std3__45__cpo6rbeginE:
	.zero		1
	.type		_ZN40_INTERNAL_ccfbda6f_4_k_cu_3ad0d12a_472774cuda3std6ranges3__45__cpo7advanceE,@object
	.size		_ZN40_INTERNAL_ccfbda6f_4_k_cu_3ad0d12a_472774cuda3std6ranges3__45__cpo7advanceE,(_ZN40_INTERNAL_ccfbda6f_4_k_cu_3ad0d12a_472774cuda3std3__47nulloptE - _ZN40_INTERNAL_ccfbda6f_4_k_cu_3ad0d12a_472774cuda3std6ranges3__45__cpo7advanceE)
_ZN40_INTERNAL_ccfbda6f_4_k_cu_3ad0d12a_472774cuda3std6ranges3__45__cpo7advanceE:
	.zero		1
	.type		_ZN40_INTERNAL_ccfbda6f_4_k_cu_3ad0d12a_472774cuda3std3__47nulloptE,@object
	.size		_ZN40_INTERNAL_ccfbda6f_4_k_cu_3ad0d12a_472774cuda3std3__47nulloptE,(_ZN40_INTERNAL_ccfbda6f_4_k_cu_3ad0d12a_472774cuda3std6ranges3__45__cpo8distanceE - _ZN40_INTERNAL_ccfbda6f_4_k_cu_3ad0d12a_472774cuda3std3__47nulloptE)
_ZN40_INTERNAL_ccfbda6f_4_k_cu_3ad0d12a_472774cuda3std3__47nulloptE:
	.zero		1
	.type		_ZN40_INTERNAL_ccfbda6f_4_k_cu_3ad0d12a_472774cuda3std6ranges3__45__cpo8distanceE,@object
	.size		_ZN40_INTERNAL_ccfbda6f_4_k_cu_3ad0d12a_472774cuda3std6ranges3__45__cpo8distanceE,(_ZN40_INTERNAL_ccfbda6f_4_k_cu_3ad0d12a_472776thrust24THRUST_300001_SM_1000_NS12placeholders2_6E - _ZN40_INTERNAL_ccfbda6f_4_k_cu_3ad0d12a_472774cuda3std6ranges3__45__cpo8distanceE)
_ZN40_INTERNAL_ccfbda6f_4_k_cu_3ad0d12a_472774cuda3std6ranges3__45__cpo8distanceE:
	.zero		1
	.type		_ZN40_INTERNAL_ccfbda6f_4_k_cu_3ad0d12a_472776thrust24THRUST_300001_SM_1000_NS12placeholders2_6E,@object
	.size		_ZN40_INTERNAL_ccfbda6f_4_k_cu_3ad0d12a_472776thrust24THRUST_300001_SM_1000_NS12placeholders2_6E,(_ZN40_INTERNAL_ccfbda6f_4_k_cu_3ad0d12a_472774cuda3std3__45__cpo4cendE - _ZN40_INTERNAL_ccfbda6f_4_k_cu_3ad0d12a_472776thrust24THRUST_300001_SM_1000_NS12placeholders2_6E)
_ZN40_INTERNAL_ccfbda6f_4_k_cu_3ad0d12a_472776thrust24THRUST_300001_SM_1000_NS12placeholders2_6E:
	.zero		1
	.type		_ZN40_INTERNAL_ccfbda6f_4_k_cu_3ad0d12a_472774cuda3std3__45__cpo4cendE,@object
	.size		_ZN40_INTERNAL_ccfbda6f_4_k_cu_3ad0d12a_472774cuda3std3__45__cpo4cendE,(_ZN40_INTERNAL_ccfbda6f_4_k_cu_3ad0d12a_472774cuda3std6ranges3__45__cpo4cendE - _ZN40_INTERNAL_ccfbda6f_4_k_cu_3ad0d12a_472774cuda3std3__45__cpo4cendE)
_ZN40_INTERNAL_ccfbda6f_4_k_cu_3ad0d12a_472774cuda3std3__45__cpo4cendE:
	.zero		1
	.type		_ZN40_INTERNAL_ccfbda6f_4_k_cu_3ad0d12a_472774cuda3std6ranges3__45__cpo4cendE,@object
	.size		_ZN40_INTERNAL_ccfbda6f_4_k_cu_3ad0d12a_472774cuda3std6ranges3__45__cpo4cendE,(_ZN40_INTERNAL_ccfbda6f_4_k_cu_3ad0d12a_472774cuda3std3__420unreachable_sentinelE - _ZN40_INTERNAL_ccfbda6f_4_k_cu_3ad0d12a_472774cuda3std6ranges3__45__cpo4cendE)
_ZN40_INTERNAL_ccfbda6f_4_k_cu_3ad0d12a_472774cuda3std6ranges3__45__cpo4cendE:
	.zero		1
	.type		_ZN40_INTERNAL_ccfbda6f_4_k_cu_3ad0d12a_472774cuda3std3__420unreachable_sentinelE,@object
	.size		_ZN40_INTERNAL_ccfbda6f_4_k_cu_3ad0d12a_472774cuda3std3__420unreachable_sentinelE,(_ZN40_INTERNAL_ccfbda6f_4_k_cu_3ad0d12a_472774cuda3std6ranges3__45__cpo5ssizeE - _ZN40_INTERNAL_ccfbda6f_4_k_cu_3ad0d12a_472774cuda3std3__420unreachable_sentinelE)
_ZN40_INTERNAL_ccfbda6f_4_k_cu_3ad0d12a_472774cuda3std3__420unreachable_sentinelE:
	.zero		1
	.type		_ZN40_INTERNAL_ccfbda6f_4_k_cu_3ad0d12a_472774cuda3std6ranges3__45__cpo5ssizeE,@object
	.size		_ZN40_INTERNAL_ccfbda6f_4_k_cu_3ad0d12a_472774cuda3std6ranges3__45__cpo5ssizeE,(_ZN40_INTERNAL_ccfbda6f_4_k_cu_3ad0d12a_472776thrust24THRUST_300001_SM_1000_NS12placeholders3_10E - _ZN40_INTERNAL_ccfbda6f_4_k_cu_3ad0d12a_472774cuda3std6ranges3__45__cpo5ssizeE)
_ZN40_INTERNAL_ccfbda6f_4_k_cu_3ad0d12a_472774cuda3std6ranges3__45__cpo5ssizeE:
	.zero		1
	.type		_ZN40_INTERNAL_ccfbda6f_4_k_cu_3ad0d12a_472776thrust24THRUST_300001_SM_1000_NS12placeholders3_10E,@object
	.size		_ZN40_INTERNAL_ccfbda6f_4_k_cu_3ad0d12a_472776thrust24THRUST_300001_SM_1000_NS12placeholders3_10E,(_ZN40_INTERNAL_ccfbda6f_4_k_cu_3ad0d12a_472774cuda3std3__45__cpo5crendE - _ZN40_INTERNAL_ccfbda6f_4_k_cu_3ad0d12a_472776thrust24THRUST_300001_SM_1000_NS12placeholders3_10E)
_ZN40_INTERNAL_ccfbda6f_4_k_cu_3ad0d12a_472776thrust24THRUST_300001_SM_1000_NS12placeholders3_10E:
	.zero		1
	.type		_ZN40_INTERNAL_ccfbda6f_4_k_cu_3ad0d12a_472774cuda3std3__45__cpo5crendE,@object
	.size		_ZN40_INTERNAL_ccfbda6f_4_k_cu_3ad0d12a_472774cuda3std3__45__cpo5crendE,(_ZN40_INTERNAL_ccfbda6f_4_k_cu_3ad0d12a_472774cuda3std6ranges3__45__cpo4prevE - _ZN40_INTERNAL_ccfbda6f_4_k_cu_3ad0d12a_472774cuda3std3__45__cpo5crendE)
_ZN40_INTERNAL_ccfbda6f_4_k_cu_3ad0d12a_472774cuda3std3__45__cpo5crendE:
	.zero		1
	.type		_ZN40_INTERNAL_ccfbda6f_4_k_cu_3ad0d12a_472774cuda3std6ranges3__45__cpo4prevE,@object
	.size		_ZN40_INTERNAL_ccfbda6f_4_k_cu_3ad0d12a_472774cuda3std6ranges3__45__cpo4prevE,(_ZN40_INTERNAL_ccfbda6f_4_k_cu_3ad0d12a_472774cuda3std6ranges3__45__cpo9iter_moveE - _ZN40_INTERNAL_ccfbda6f_4_k_cu_3ad0d12a_472774cuda3std6ranges3__45__cpo4prevE)
_ZN40_INTERNAL_ccfbda6f_4_k_cu_3ad0d12a_472774cuda3std6ranges3__45__cpo4prevE:
	.zero		1
	.type		_ZN40_INTERNAL_ccfbda6f_4_k_cu_3ad0d12a_472774cuda3std6ranges3__45__cpo9iter_moveE,@object
	.size		_ZN40_INTERNAL_ccfbda6f_4_k_cu_3ad0d12a_472774cuda3std6ranges3__45__cpo9iter_moveE,(_ZN40_INTERNAL_ccfbda6f_4_k_cu_3ad0d12a_472776thrust24THRUST_300001_SM_1000_NS12placeholders2_2E - _ZN40_INTERNAL_ccfbda6f_4_k_cu_3ad0d12a_472774cuda3std6ranges3__45__cpo9iter_moveE)
_ZN40_INTERNAL_ccfbda6f_4_k_cu_3ad0d12a_472774cuda3std6ranges3__45__cpo9iter_moveE:
	.zero		1
	.type		_ZN40_INTERNAL_ccfbda6f_4_k_cu_3ad0d12a_472776thrust24THRUST_300001_SM_1000_NS12placeholders2_2E,@object
	.size		_ZN40_INTERNAL_ccfbda6f_4_k_cu_3ad0d12a_472776thrust24THRUST_300001_SM_1000_NS12placeholders2_2E,(_ZN40_INTERNAL_ccfbda6f_4_k_cu_3ad0d12a_472776thrust24THRUST_300001_SM_1000_NS12placeholders2_4E - _ZN40_INTERNAL_ccfbda6f_4_k_cu_3ad0d12a_472776thrust24THRUST_300001_SM_1000_NS12placeholders2_2E)
_ZN40_INTERNAL_ccfbda6f_4_k_cu_3ad0d12a_472776thrust24THRUST_300001_SM_1000_NS12placeholders2_2E:
	.zero		1
	.type		_ZN40_INTERNAL_ccfbda6f_4_k_cu_3ad0d12a_472776thrust24THRUST_300001_SM_1000_NS12placeholders2_4E,@object
	.size		_ZN40_INTERNAL_ccfbda6f_4_k_cu_3ad0d12a_472776thrust24THRUST_300001_SM_1000_NS12placeholders2_4E,(_ZN40_INTERNAL_ccfbda6f_4_k_cu_3ad0d12a_472774cuda3std3__45__cpo3endE - _ZN40_INTERNAL_ccfbda6f_4_k_cu_3ad0d12a_472776thrust24THRUST_300001_SM_1000_NS12placeholders2_4E)
_ZN40_INTERNAL_ccfbda6f_4_k_cu_3ad0d12a_472776thrust24THRUST_300001_SM_1000_NS12placeholders2_4E:
	.zero		1
	.type		_ZN40_INTERNAL_ccfbda6f_4_k_cu_3ad0d12a_472774cuda3std3__45__cpo3endE,@object
	.size		_ZN40_INTERNAL_ccfbda6f_4_k_cu_3ad0d12a_472774cuda3std3__45__cpo3endE,(_ZN40_INTERNAL_ccfbda6f_4_k_cu_3ad0d12a_472774cuda3std6ranges3__45__cpo3endE - _ZN40_INTERNAL_ccfbda6f_4_k_cu_3ad0d12a_472774cuda3std3__45__cpo3endE)
_ZN40_INTERNAL_ccfbda6f_4_k_cu_3ad0d12a_472774cuda3std3__45__cpo3endE:
	.zero		1
	.type		_ZN40_INTERNAL_ccfbda6f_4_k_cu_3ad0d12a_472774cuda3std6ranges3__45__cpo3endE,@object
	.size		_ZN40_INTERNAL_ccfbda6f_4_k_cu_3ad0d12a_472774cuda3std6ranges3__45__cpo3endE,(_ZN40_INTERNAL_ccfbda6f_4_k_cu_3ad0d12a_472774cuda3std3__419piecewise_constructE - _ZN40_INTERNAL_ccfbda6f_4_k_cu_3ad0d12a_472774cuda3std6ranges3__45__cpo3endE)
_ZN40_INTERNAL_ccfbda6f_4_k_cu_3ad0d12a_472774cuda3std6ranges3__45__cpo3endE:
	.zero		1
	.type		_ZN40_INTERNAL_ccfbda6f_4_k_cu_3ad0d12a_472774cuda3std3__419piecewise_constructE,@object
	.size		_ZN40_INTERNAL_ccfbda6f_4_k_cu_3ad0d12a_472774cuda3std3__419piecewise_constructE,(_ZN40_INTERNAL_ccfbda6f_4_k_cu_3ad0d12a_472774cuda3std6ranges3__45__cpo5cdataE - _ZN40_INTERNAL_ccfbda6f_4_k_cu_3ad0d12a_472774cuda3std3__419piecewise_constructE)
_ZN40_INTERNAL_ccfbda6f_4_k_cu_3ad0d12a_472774cuda3std3__419piecewise_constructE:
	.zero		1
	.type		_ZN40_INTERNAL_ccfbda6f_4_k_cu_3ad0d12a_472774cuda3std6ranges3__45__cpo5cdataE,@object
	.size		_ZN40_INTERNAL_ccfbda6f_4_k_cu_3ad0d12a_472774cuda3std6ranges3__45__cpo5cdataE,(_ZN40_INTERNAL_ccfbda6f_4_k_cu_3ad0d12a_472776thrust24THRUST_300001_SM_1000_NS12placeholders2_8E - _ZN40_INTERNAL_ccfbda6f_4_k_cu_3ad0d12a_472774cuda3std6ranges3__45__cpo5cdataE)
_ZN40_INTERNAL_ccfbda6f_4_k_cu_3ad0d12a_472774cuda3std6ranges3__45__cpo5cdataE:
	.zero		1
	.type		_ZN40_INTERNAL_ccfbda6f_4_k_cu_3ad0d12a_472776thrust24THRUST_300001_SM_1000_NS12placeholders2_8E,@object
	.size		_ZN40_INTERNAL_ccfbda6f_4_k_cu_3ad0d12a_472776thrust24THRUST_300001_SM_1000_NS12placeholders2_8E,(_ZN40_INTERNAL_ccfbda6f_4_k_cu_3ad0d12a_472774cuda3std3__45__cpo4rendE - _ZN40_INTERNAL_ccfbda6f_4_k_cu_3ad0d12a_472776thrust24THRUST_300001_SM_1000_NS12placeholders2_8E)
_ZN40_INTERNAL_ccfbda6f_4_k_cu_3ad0d12a_472776thrust24THRUST_300001_SM_1000_NS12placeholders2_8E:
	.zero		1
	.type		_ZN40_INTERNAL_ccfbda6f_4_k_cu_3ad0d12a_472774cuda3std3__45__cpo4rendE,@object
	.size		_ZN40_INTERNAL_ccfbda6f_4_k_cu_3ad0d12a_472774cuda3std3__45__cpo4rendE,(_ZN40_INTERNAL_ccfbda6f_4_k_cu_3ad0d12a_472774cuda3std6ranges3__45__cpo9iter_swapE - _ZN40_INTERNAL_ccfbda6f_4_k_cu_3ad0d12a_472774cuda3std3__45__cpo4rendE)
_ZN40_INTERNAL_ccfbda6f_4_k_cu_3ad0d12a_472774cuda3std3__45__cpo4rendE:
	.zero		1
	.type		_ZN40_INTERNAL_ccfbda6f_4_k_cu_3ad0d12a_472774cuda3std6ranges3__45__cpo9iter_swapE,@object
	.size		_ZN40_INTERNAL_ccfbda6f_4_k_cu_3ad0d12a_472774cuda3std6ranges3__45__cpo9iter_swapE,(_ZN40_INTERNAL_ccfbda6f_4_k_cu_3ad0d12a_472774cuda3std3__48unexpectE - _ZN40_INTERNAL_ccfbda6f_4_k_cu_3ad0d12a_472774cuda3std6ranges3__45__cpo9iter_swapE)
_ZN40_INTERNAL_ccfbda6f_4_k_cu_3ad0d12a_472774cuda3std6ranges3__45__cpo9iter_swapE:
	.zero		1
	.type		_ZN40_INTERNAL_ccfbda6f_4_k_cu_3ad0d12a_472774cuda3std3__48unexpectE,@object
	.size		_ZN40_INTERNAL_ccfbda6f_4_k_cu_3ad0d12a_472774cuda3std3__48unexpectE,(_ZN40_INTERNAL_ccfbda6f_4_k_cu_3ad0d12a_472776thrust24THRUST_300001_SM_1000_NS6system6detail10sequential3seqE - _ZN40_INTERNAL_ccfbda6f_4_k_cu_3ad0d12a_472774cuda3std3__48unexpectE)
_ZN40_INTERNAL_ccfbda6f_4_k_cu_3ad0d12a_472774cuda3std3__48unexpectE:
	.zero		1
	.type		_ZN40_INTERNAL_ccfbda6f_4_k_cu_3ad0d12a_472776thrust24THRUST_300001_SM_1000_NS6system6detail10sequential3seqE,@object
	.size		_ZN40_INTERNAL_ccfbda6f_4_k_cu_3ad0d12a_472776thrust24THRUST_300001_SM_1000_NS6system6detail10sequential3seqE,(.L_29 - _ZN40_INTERNAL_ccfbda6f_4_k_cu_3ad0d12a_472776thrust24THRUST_300001_SM_1000_NS6system6detail10sequential3seqE)
_ZN40_INTERNAL_ccfbda6f_4_k_cu_3ad0d12a_472776thrust24THRUST_300001_SM_1000_NS6system6detail10sequential3seqE:
	.zero		1
.L_29:


//--------------------- .nv.constant0._ZN3cub18CUB_300001_SM_10006detail11EmptyKernelIvEEvv --------------------------
	.section	.nv.constant0._ZN3cub18CUB_300001_SM_10006detail11EmptyKernelIvEEvv,"a",@progbits
	.sectionflags	@""
	.align	4
.nv.constant0._ZN3cub18CUB_300001_SM_10006detail11EmptyKernelIvEEvv:
	.zero		896


//--------------------- SYMBOLS --------------------------

	.type		.nv.reservedSmem.offset0,@object
	.size		.nv.reservedSmem.offset0,0x4
